//
// Generated by NVIDIA NVVM Compiler
//
// Compiler Build ID: CL-36424714
// Cuda compilation tools, release 13.0, V13.0.88
// Based on NVVM 20.0.0
//

.version 9.0
.target sm_100
.address_size 64

	// .globl	_Z14matrixAdditionPfS_S_

.visible .entry _Z14matrixAdditionPfS_S_(
	.param .u64 .ptr .align 1 _Z14matrixAdditionPfS_S__param_0,
	.param .u64 .ptr .align 1 _Z14matrixAdditionPfS_S__param_1,
	.param .u64 .ptr .align 1 _Z14matrixAdditionPfS_S__param_2
)
{
	.reg .pred 	%p<4>;
	.reg .b32 	%r<10>;
	.reg .b32 	%f<4>;
	.reg .b64 	%rd<11>;

	ld.param.u64 	%rd1, [_Z14matrixAdditionPfS_S__param_0];
	ld.param.u64 	%rd2, [_Z14matrixAdditionPfS_S__param_1];
	ld.param.u64 	%rd3, [_Z14matrixAdditionPfS_S__param_2];
	mov.u32 	%r3, %ctaid.y;
	mov.u32 	%r4, %ntid.y;
	mov.u32 	%r5, %tid.y;
	mad.lo.s32 	%r1, %r3, %r4, %r5;
	mov.u32 	%r6, %ctaid.x;
	mov.u32 	%r7, %ntid.x;
	mov.u32 	%r8, %tid.x;
	mad.lo.s32 	%r2, %r6, %r7, %r8;
	setp.gt.u32 	%p1, %r1, 253;
	setp.gt.s32 	%p2, %r2, 253;
	or.pred  	%p3, %p1, %p2;
	@%p3 bra 	$L__BB0_2;
	cvta.to.global.u64 	%rd4, %rd2;
	cvta.to.global.u64 	%rd5, %rd3;
	cvta.to.global.u64 	%rd6, %rd1;
	mad.lo.s32 	%r9, %r1, 254, %r2;
	mul.wide.s32 	%rd7, %r9, 4;
	add.s64 	%rd8, %rd4, %rd7;
	ld.global.f32 	%f1, [%rd8];
	add.s64 	%rd9, %rd5, %rd7;
	ld.global.f32 	%f2, [%rd9];
	add.f32 	%f3, %f1, %f2;
	add.s64 	%rd10, %rd6, %rd7;
	st.global.f32 	[%rd10], %f3;
$L__BB0_2:
	ret;

}


// ===== COMPILED SASS (sm_100) =====

	.target	sm_100

	.elftype	@"ET_EXEC"


//--------------------- .note.nv.tkinfo           --------------------------
	.section	.note.nv.tkinfo,"",@"SHT_NOTE"
	.sectionflags	@"SHF_NOTE_NV_TKINFO"
	.tkinfo
        /*0018*/ 	.word	0x00000002
        /*0030*/ 	.string	""
        /*0030*/ 	.string	"ptxas"
        /*0030*/ 	.string	"Cuda compilation tools, release 13.0, V13.0.88"
        /*0030*/ 	.string	"Build cuda_13.0.r13.0/compiler.36424714_0"
        /*0030*/ 	.string	"-arch sm_100 -m 64 "



//--------------------- .note.nv.cuinfo           --------------------------
	.section	.note.nv.cuinfo,"",@"SHT_NOTE"
	.sectionflags	@"SHF_NOTE_NV_CUINFO"
        /*0018*/ 	.short	0x0002
        /*001a*/ 	.short	0x0064
        /*001c*/ 	.short	0x0082
	.zero		2


//--------------------- .nv.info                  --------------------------
	.section	.nv.info,"",@"SHT_CUDA_INFO"
	.align	4


	//----- nvinfo : EIATTR_REGCOUNT
	.align		4
        /*0000*/ 	.byte	0x04, 0x2f
        /*0002*/ 	.short	(.L_1 - .L_0)
	.align		4
.L_0:
        /*0004*/ 	.word	index@(_Z14matrixAdditionPfS_S_)
        /*0008*/ 	.word	0x0000000c


	//----- nvinfo : EIATTR_FRAME_SIZE
	.align		4
.L_1:
        /*000c*/ 	.byte	0x04, 0x11
        /*000e*/ 	.short	(.L_3 - .L_2)
	.align		4
.L_2:
        /*0010*/ 	.word	index@(_Z14matrixAdditionPfS_S_)
        /*0014*/ 	.word	0x00000000


	//----- nvinfo : EIATTR_MIN_STACK_SIZE
	.align		4
.L_3:
        /*0018*/ 	.byte	0x04, 0x12
        /*001a*/ 	.short	(.L_5 - .L_4)
	.align		4
.L_4:
        /*001c*/ 	.word	index@(_Z14matrixAdditionPfS_S_)
        /*0020*/ 	.word	0x00000000
.L_5:


//--------------------- .nv.compat                --------------------------
	.section	.nv.compat,"",@"SHT_CUDA_COMPAT_INFO"
	.align	4
        /*0000*/ 	.byte	0x02, 0x09, 0x00, 0x00, 0x02, 0x02, 0x01, 0x00, 0x02, 0x05, 0x05, 0x00, 0x03, 0x07, 0x01, 0x01
        /*0010*/ 	.byte	0x02, 0x03, 0x00, 0x00, 0x02, 0x06, 0x01, 0x00, 0x04, 0x0b, 0x08, 0x00, 0x09, 0x00, 0x00, 0x00
        /*0020*/ 	.byte	0x00, 0x00, 0x00, 0x00


//--------------------- .nv.info._Z14matrixAdditionPfS_S_ --------------------------
	.section	.nv.info._Z14matrixAdditionPfS_S_,"",@"SHT_CUDA_INFO"
	.sectionflags	@""
	.align	4


	//----- nvinfo : EIATTR_CUDA_API_VERSION
	.align		4
        /*0000*/ 	.byte	0x04, 0x37
        /*0002*/ 	.short	(.L_7 - .L_6)
.L_6:
        /*0004*/ 	.word	0x00000082


	//----- nvinfo : EIATTR_KPARAM_INFO
	.align		4
.L_7:
        /*0008*/ 	.byte	0x04, 0x17
        /*000a*/ 	.short	(.L_9 - .L_8)
.L_8:
        /*000c*/ 	.word	0x00000000
        /*0010*/ 	.short	0x0002
        /*0012*/ 	.short	0x0010
        /*0014*/ 	.byte	0x00, 0xf5, 0x21, 0x00


	//----- nvinfo : EIATTR_KPARAM_INFO
	.align		4
.L_9:
        /*0018*/ 	.byte	0x04, 0x17
        /*001a*/ 	.short	(.L_11 - .L_10)
.L_10:
        /*001c*/ 	.word	0x00000000
        /*0020*/ 	.short	0x0001
        /*0022*/ 	.short	0x0008
        /*0024*/ 	.byte	0x00, 0xf5, 0x21, 0x00


	//----- nvinfo : EIATTR_KPARAM_INFO
	.align		4
.L_11:
        /*0028*/ 	.byte	0x04, 0x17
        /*002a*/ 	.short	(.L_13 - .L_12)
.L_12:
        /*002c*/ 	.word	0x00000000
        /*0030*/ 	.short	0x0000
        /*0032*/ 	.short	0x0000
        /*0034*/ 	.byte	0x00, 0xf5, 0x21, 0x00


	//----- nvinfo : EIATTR_SPARSE_MMA_MASK
	.align		4
.L_13:
        /*0038*/ 	.byte	0x03, 0x50
        /*003a*/ 	.short	0x0000


	//----- nvinfo : EIATTR_MAXREG_COUNT
	.align		4
        /*003c*/ 	.byte	0x03, 0x1b
        /*003e*/ 	.short	0x00ff


	//----- nvinfo : EIATTR_MERCURY_ISA_VERSION
	.align		4
        /*0040*/ 	.byte	0x03, 0x5f
        /*0042*/ 	.short	0x0101


	//----- nvinfo : EIATTR_VRC_CTA_INIT_COUNT
	.align		4
        /*0044*/ 	.byte	0x02, 0x4a
	.zero		1
	.zero		1


	//----- nvinfo : EIATTR_EXIT_INSTR_OFFSETS
	.align		4
        /*0048*/ 	.byte	0x04, 0x1c
        /*004a*/ 	.short	(.L_15 - .L_14)


	//   ....[0]....
.L_14:
        /*004c*/ 	.word	0x000000b0


	//   ....[1]....
        /*0050*/ 	.word	0x00000180


	//----- nvinfo : EIATTR_CBANK_PARAM_SIZE
	.align		4
.L_15:
        /*0054*/ 	.byte	0x03, 0x19
        /*0056*/ 	.short	0x0018


	//----- nvinfo : EIATTR_PARAM_CBANK
	.align		4
        /*0058*/ 	.byte	0x04, 0x0a
        /*005a*/ 	.short	(.L_17 - .L_16)
	.align		4
.L_16:
        /*005c*/ 	.word	index@(.nv.constant0._Z14matrixAdditionPfS_S_)
        /*0060*/ 	.short	0x0380
        /*0062*/ 	.short	0x0018


	//----- nvinfo : EIATTR_SW_WAR
	.align		4
.L_17:
        /*0064*/ 	.byte	0x04, 0x36
        /*0066*/ 	.short	(.L_19 - .L_18)
.L_18:
        /*0068*/ 	.word	0x00000008
.L_19:


//--------------------- .nv.callgraph             --------------------------
	.section	.nv.callgraph,"",@"SHT_CUDA_CALLGRAPH"
	.align	4
	.sectionentsize	8
	.align		4
        /*0000*/ 	.word	0x00000000
	.align		4
        /*0004*/ 	.word	0xffffffff
	.align		4
        /*0008*/ 	.word	0x00000000
	.align		4
        /*000c*/ 	.word	0xfffffffe
	.align		4
        /*0010*/ 	.word	0x00000000
	.align		4
        /*0014*/ 	.word	0xfffffffd
	.align		4
        /*0018*/ 	.word	0x00000000
	.align		4
        /*001c*/ 	.word	0xfffffffc


//--------------------- .text._Z14matrixAdditionPfS_S_ --------------------------
	.section	.text._Z14matrixAdditionPfS_S_,"ax",@progbits
	.align	128
        .global         _Z14matrixAdditionPfS_S_
        .type           _Z14matrixAdditionPfS_S_,@function
        .size           _Z14matrixAdditionPfS_S_,(.L_x_1 - _Z14matrixAdditionPfS_S_)
        .other          _Z14matrixAdditionPfS_S_,@"STO_CUDA_ENTRY STV_DEFAULT"
_Z14matrixAdditionPfS_S_:
.text._Z14matrixAdditionPfS_S_:
[----:B------:R-:W-:Y:S01]  /*0000*/  LDC R1, c[0x0][0x37c] ;  /* 0x0000df00ff017b82 */ /* 0x000fe20000000800 */
[----:B------:R-:W0:Y:S07]  /*0010*/  S2R R2, SR_TID.X ;  /* 0x0000000000027919 */ /* 0x000e2e0000002100 */
[----:B------:R-:W1:Y:S01]  /*0020*/  LDC R0, c[0x0][0x364] ;  /* 0x0000d900ff007b82 */ /* 0x000e620000000800 */
[----:B------:R-:W1:Y:S07]  /*0030*/  S2R R3, SR_TID.Y ;  /* 0x0000000000037919 */ /* 0x000e6e0000002200 */
[----:B------:R-:W0:Y:S08]  /*0040*/  S2UR UR5, SR_CTAID.X ;  /* 0x00000000000579c3 */ /* 0x000e300000002500 */
[----:B------:R-:W0:Y:S08]  /*0050*/  LDC R7, c[0x0][0x360] ;  /* 0x0000d800ff077b82 */ /* 0x000e300000000800 */
[----:B------:R-:W1:Y:S01]  /*0060*/  S2UR UR4, SR_CTAID.Y ;  /* 0x00000000000479c3 */ /* 0x000e620000002600 */
[----:B0-----:R-:W-:-:S05]  /*0070*/  IMAD R7, R7, UR5, R2 ;  /* 0x0000000507077c24 */ /* 0x001fca000f8e0202 */
[----:B------:R-:W-:Y:S01]  /*0080*/  ISETP.GT.AND P0, PT, R7, 0xfd, PT ;  /* 0x000000fd0700780c */ /* 0x000fe20003f04270 */
[----:B-1----:R-:W-:-:S05]  /*0090*/  IMAD R0, R0, UR4, R3 ;  /* 0x0000000400007c24 */ /* 0x002fca000f8e0203 */
[----:B------:R-:W-:-:S13]  /*00a0*/  ISETP.GT.U32.OR P0, PT, R0, 0xfd, P0 ;  /* 0x000000fd0000780c */ /* 0x000fda0000704470 */
[----:B------:R-:W-:Y:S05]  /*00b0*/  @P0 EXIT ;  /* 0x000000000000094d */ /* 0x000fea0003800000 */
[----:B------:R-:W0:Y:S01]  /*00c0*/  LDC.64 R2, c[0x0][0x388] ;  /* 0x0000e200ff027b82 */ /* 0x000e220000000a00 */
[----:B------:R-:W1:Y:S01]  /*00d0*/  LDCU.64 UR4, c[0x0][0x358] ;  /* 0x00006b00ff0477ac */ /* 0x000e620008000a00 */
[----:B------:R-:W-:-:S06]  /*00e0*/  IMAD R9, R0, 0xfe, R7 ;  /* 0x000000fe00097824 */ /* 0x000fcc00078e0207 */
[----:B------:R-:W2:Y:S08]  /*00f0*/  LDC.64 R4, c[0x0][0x390] ;  /* 0x0000e400ff047b82 */ /* 0x000eb00000000a00 */
[----:B------:R-:W3:Y:S01]  /*0100*/  LDC.64 R6, c[0x0][0x380] ;  /* 0x0000e000ff067b82 */ /* 0x000ee20000000a00 */
[----:B0-----:R-:W-:-:S06]  /*0110*/  IMAD.WIDE R2, R9, 0x4, R2 ;  /* 0x0000000409027825 */ /* 0x001fcc00078e0202 */
[----:B-1----:R-:W4:Y:S01]  /*0120*/  LDG.E R2, desc[UR4][R2.64] ;  /* 0x0000000402027981 */ /* 0x002f22000c1e1900 */
[----:B--2---:R-:W-:-:S06]  /*0130*/  IMAD.WIDE R4, R9, 0x4, R4 ;  /* 0x0000000409047825 */ /* 0x004fcc00078e0204 */
[----:B------:R-:W4:Y:S01]  /*0140*/  LDG.E R5, desc[UR4][R4.64] ;  /* 0x0000000404057981 */ /* 0x000f22000c1e1900 */
[----:B---3--:R-:W-:-:S04]  /*0150*/  IMAD.WIDE R6, R9, 0x4, R6 ;  /* 0x0000000409067825 */ /* 0x008fc800078e0206 */
[----:B----4-:R-:W-:-:S05]  /*0160*/  FADD R9, R2, R5 ;  /* 0x0000000502097221 */ /* 0x010fca0000000000 */
[----:B------:R-:W-:Y:S01]  /*0170*/  STG.E desc[UR4][R6.64], R9 ;  /* 0x0000000906007986 */ /* 0x000fe2000c101904 */
[----:B------:R-:W-:Y:S05]  /*0180*/  EXIT ;  /* 0x000000000000794d */ /* 0x000fea0003800000 */
.L_x_0:
[----:B------:R-:W-:-:S00]  /*0190*/  BRA `(.L_x_0) ;  /* 0xfffffffc00fc7947 */ /* 0x000fc0000383ffff */
[----:B------:R-:W-:-:S00]  /*01a0*/  NOP ;  /* 0x0000000000007918 */ /* 0x000fc00000000000 */
        /* <DEDUP_REMOVED lines=13> */
.L_x_1:


//--------------------- .nv.shared.reserved.0     --------------------------
	.section	.nv.shared.reserved.0,"aw",@nobits
	.weak		__nv_reservedSMEM_offset_0_alias
	.size		__nv_reservedSMEM_offset_0_alias, 0, 64
	.other		__nv_reservedSMEM_offset_0_alias,@"STO_CUDA_RESERVED_SHARED STV_DEFAULT"
__nv_reservedSMEM_offset_0_alias:
	.zero		0
	.zero		64


//--------------------- .nv.constant0._Z14matrixAdditionPfS_S_ --------------------------
	.section	.nv.constant0._Z14matrixAdditionPfS_S_,"a",@progbits
	.sectionflags	@""
	.align	4
.nv.constant0._Z14matrixAdditionPfS_S_:
	.zero		920


//--------------------- SYMBOLS --------------------------

	.type		.nv.reservedSmem.offset0,@object
	.size		.nv.reservedSmem.offset0,0x4
